//
// Generated by NVIDIA NVVM Compiler
//
// Compiler Build ID: CL-36424714
// Cuda compilation tools, release 13.0, V13.0.88
// Based on NVVM 20.0.0
//

.version 9.0
.target sm_100
.address_size 64

	// .globl	_Z3DTWPfS_iiiiS_

.visible .entry _Z3DTWPfS_iiiiS_(
	.param .u64 .ptr .align 1 _Z3DTWPfS_iiiiS__param_0,
	.param .u64 .ptr .align 1 _Z3DTWPfS_iiiiS__param_1,
	.param .u32 _Z3DTWPfS_iiiiS__param_2,
	.param .u32 _Z3DTWPfS_iiiiS__param_3,
	.param .u32 _Z3DTWPfS_iiiiS__param_4,
	.param .u32 _Z3DTWPfS_iiiiS__param_5,
	.param .u64 .ptr .align 1 _Z3DTWPfS_iiiiS__param_6
)
{
	.reg .pred 	%p<32>;
	.reg .b32 	%r<79>;
	.reg .b32 	%f<24>;
	.reg .b64 	%rd<23>;

	ld.param.u64 	%rd6, [_Z3DTWPfS_iiiiS__param_0];
	ld.param.u64 	%rd8, [_Z3DTWPfS_iiiiS__param_1];
	ld.param.u32 	%r28, [_Z3DTWPfS_iiiiS__param_2];
	ld.param.u32 	%r29, [_Z3DTWPfS_iiiiS__param_3];
	ld.param.u32 	%r30, [_Z3DTWPfS_iiiiS__param_4];
	ld.param.u32 	%r31, [_Z3DTWPfS_iiiiS__param_5];
	ld.param.u64 	%rd7, [_Z3DTWPfS_iiiiS__param_6];
	cvta.to.global.u64 	%rd1, %rd8;
	mov.u32 	%r32, %tid.x;
	mov.u32 	%r33, %ctaid.x;
	mad.lo.s32 	%r1, %r31, %r33, %r32;
	setp.lt.s32 	%p1, %r1, %r30;
	@%p1 bra 	$L__BB0_1;
	bra.uni 	$L__BB0_2;
$L__BB0_1:
	mul.wide.s32 	%rd9, %r1, 4;
	add.s64 	%rd10, %rd1, %rd9;
	mov.b32 	%r34, -1082130432;
	st.global.u32 	[%rd10], %r34;
$L__BB0_2:
	setp.ge.s32 	%p2, %r1, %r30;
	bar.sync 	0;
	@%p2 bra 	$L__BB0_4;
	add.s32 	%r35, %r30, %r1;
	mul.wide.s32 	%rd11, %r35, 4;
	add.s64 	%rd12, %rd1, %rd11;
	mov.b32 	%r36, -1082130432;
	st.global.u32 	[%rd12], %r36;
$L__BB0_4:
	setp.ge.s32 	%p3, %r1, %r30;
	bar.sync 	0;
	@%p3 bra 	$L__BB0_6;
	shl.b32 	%r37, %r30, 1;
	add.s32 	%r38, %r37, %r1;
	mul.wide.s32 	%rd13, %r38, 4;
	add.s64 	%rd14, %rd1, %rd13;
	mov.b32 	%r39, -1082130432;
	st.global.u32 	[%rd14], %r39;
$L__BB0_6:
	bar.sync 	0;
	add.s32 	%r9, %r29, %r28;
	setp.gt.s32 	%p4, %r9, 1;
	@%p4 bra 	$L__BB0_7;
	bra.uni 	$L__BB0_24;
$L__BB0_7:
	add.s32 	%r2, %r28, -1;
	add.s32 	%r3, %r29, -1;
	not.b32 	%r4, %r1;
	add.s32 	%r76, %r9, -2;
	neg.s32 	%r74, %r29;
	neg.s32 	%r73, %r28;
	cvta.to.global.u64 	%rd2, %rd6;
	cvta.to.global.u64 	%rd3, %rd7;
	add.s32 	%r8, %r9, -1;
	mov.b32 	%r78, 0;
	mov.b32 	%r75, 1;
$L__BB0_8:
	setp.ge.s32 	%p5, %r1, %r30;
	@%p5 bra 	$L__BB0_23;
	add.s32 	%r42, %r75, -1;
	setp.lt.s32 	%p6, %r42, %r28;
	add.s32 	%r43, %r73, 1;
	selp.s32 	%r15, -1, 0, %p6;
	selp.b32 	%r16, %r42, %r2, %p6;
	selp.b32 	%r44, 0, %r43, %p6;
	setp.lt.s32 	%p7, %r42, %r29;
	add.s32 	%r45, %r74, 1;
	selp.b32 	%r46, 0, %r45, %p7;
	selp.b32 	%r47, %r42, %r3, %p7;
	sub.s32 	%r18, %r16, %r1;
	add.s32 	%r19, %r44, %r1;
	setp.ge.s32 	%p8, %r18, %r46;
	setp.le.s32 	%p9, %r19, %r47;
	and.pred  	%p10, %p8, %p9;
	mov.f32 	%f22, 0fBF800000;
	@%p10 bra 	$L__BB0_11;
	mad.lo.s32 	%r67, %r78, %r30, %r1;
	mul.wide.s32 	%rd21, %r67, 4;
	add.s64 	%rd22, %rd1, %rd21;
	mov.b32 	%r68, -1082130432;
	st.global.u32 	[%rd22], %r68;
	bra.uni 	$L__BB0_22;
$L__BB0_11:
	mad.lo.s32 	%r49, %r78, %r30, %r1;
	mul.wide.s32 	%rd15, %r49, 4;
	add.s64 	%rd4, %rd1, %rd15;
	mov.b32 	%r50, -1082130432;
	st.global.u32 	[%rd4], %r50;
	mad.lo.s32 	%r51, %r18, %r29, %r19;
	mul.wide.s32 	%rd16, %r51, 4;
	add.s64 	%rd17, %rd2, %rd16;
	ld.global.f32 	%f1, [%rd17];
	add.s32 	%r20, %r1, %r15;
	add.s32 	%r52, %r20, 1;
	setp.ge.s32 	%p11, %r52, %r8;
	setp.lt.s32 	%p12, %r18, 1;
	add.s32 	%r53, %r78, 1;
	mul.hi.u32 	%r54, %r53, -1431655765;
	shr.u32 	%r55, %r54, 1;
	mul.lo.s32 	%r56, %r55, 3;
	sub.s32 	%r57, %r53, %r56;
	mad.lo.s32 	%r58, %r57, %r30, %r52;
	mul.wide.s32 	%rd18, %r58, 4;
	add.s64 	%rd5, %rd1, %rd18;
	or.pred  	%p13, %p12, %p11;
	@%p13 bra 	$L__BB0_14;
	ld.global.f32 	%f2, [%rd5];
	setp.leu.f32 	%p14, %f2, 0fBF800000;
	@%p14 bra 	$L__BB0_14;
	add.f32 	%f22, %f1, %f2;
$L__BB0_14:
	setp.lt.s32 	%p15, %r20, 0;
	setp.lt.s32 	%p16, %r19, 1;
	or.pred  	%p17, %p15, %p16;
	@%p17 bra 	$L__BB0_17;
	ld.global.f32 	%f5, [%rd5+-4];
	setp.leu.f32 	%p18, %f5, 0fBF800000;
	@%p18 bra 	$L__BB0_17;
	setp.eq.f32 	%p19, %f22, 0fBF800000;
	add.f32 	%f14, %f1, %f5;
	setp.lt.f32 	%p20, %f14, %f22;
	selp.f32 	%f16, %f14, %f22, %p20;
	selp.f32 	%f22, %f14, %f16, %p19;
$L__BB0_17:
	setp.eq.s32 	%p22, %r16, %r2;
	setp.gt.s32 	%p23, %r44, 1;
	selp.b32 	%r59, 1, %r15, %p23;
	selp.b32 	%r21, %r59, %r15, %p22;
	setp.le.s32 	%p24, %r21, %r4;
	or.pred  	%p25, %p12, %p24;
	@%p25 bra 	$L__BB0_20;
	add.s32 	%r60, %r78, 2;
	mul.hi.u32 	%r61, %r60, -1431655765;
	shr.u32 	%r62, %r61, 1;
	mul.lo.s32 	%r63, %r62, 3;
	sub.s32 	%r64, %r60, %r63;
	mad.lo.s32 	%r65, %r64, %r30, %r1;
	add.s32 	%r66, %r65, %r21;
	mul.wide.s32 	%rd19, %r66, 4;
	add.s64 	%rd20, %rd1, %rd19;
	ld.global.f32 	%f8, [%rd20];
	setp.leu.f32 	%p26, %f8, 0fBF800000;
	@%p26 bra 	$L__BB0_20;
	setp.eq.f32 	%p27, %f22, 0fBF800000;
	add.f32 	%f17, %f1, %f8;
	setp.lt.f32 	%p28, %f17, %f22;
	selp.f32 	%f19, %f17, %f22, %p28;
	selp.f32 	%f22, %f17, %f19, %p27;
$L__BB0_20:
	setp.eq.f32 	%p29, %f22, 0fBF800000;
	selp.f32 	%f11, %f1, %f22, %p29;
	st.global.f32 	[%rd4], %f11;
	setp.ne.s32 	%p30, %r76, 0;
	@%p30 bra 	$L__BB0_22;
	st.global.f32 	[%rd3], %f11;
$L__BB0_22:
	add.s32 	%r69, %r78, 2;
	mul.hi.u32 	%r70, %r69, -1431655765;
	shr.u32 	%r71, %r70, 1;
	mul.lo.s32 	%r72, %r71, 3;
	sub.s32 	%r78, %r69, %r72;
$L__BB0_23:
	bar.sync 	0;
	add.s32 	%r76, %r76, -1;
	add.s32 	%r75, %r75, 1;
	add.s32 	%r74, %r74, 1;
	add.s32 	%r73, %r73, 1;
	setp.ne.s32 	%p31, %r76, -1;
	@%p31 bra 	$L__BB0_8;
$L__BB0_24:
	ret;

}


// ===== COMPILED SASS (sm_100) =====

	.target	sm_100

	.elftype	@"ET_EXEC"


//--------------------- .note.nv.tkinfo           --------------------------
	.section	.note.nv.tkinfo,"",@"SHT_NOTE"
	.sectionflags	@"SHF_NOTE_NV_TKINFO"
	.tkinfo
        /*0018*/ 	.word	0x00000002
        /*0030*/ 	.string	""
        /*0030*/ 	.string	"ptxas"
        /*0030*/ 	.string	"Cuda compilation tools, release 13.0, V13.0.88"
        /*0030*/ 	.string	"Build cuda_13.0.r13.0/compiler.36424714_0"
        /*0030*/ 	.string	"-arch sm_100 -m 64 "



//--------------------- .note.nv.cuinfo           --------------------------
	.section	.note.nv.cuinfo,"",@"SHT_NOTE"
	.sectionflags	@"SHF_NOTE_NV_CUINFO"
        /*0018*/ 	.short	0x0002
        /*001a*/ 	.short	0x0064
        /*001c*/ 	.short	0x0082
	.zero		2


//--------------------- .nv.info                  --------------------------
	.section	.nv.info,"",@"SHT_CUDA_INFO"
	.align	4


	//----- nvinfo : EIATTR_REGCOUNT
	.align		4
        /*0000*/ 	.byte	0x04, 0x2f
        /*0002*/ 	.short	(.L_1 - .L_0)
	.align		4
.L_0:
        /*0004*/ 	.word	index@(_Z3DTWPfS_iiiiS_)
        /*0008*/ 	.word	0x0000001e


	//----- nvinfo : EIATTR_FRAME_SIZE
	.align		4
.L_1:
        /*000c*/ 	.byte	0x04, 0x11
        /*000e*/ 	.short	(.L_3 - .L_2)
	.align		4
.L_2:
        /*0010*/ 	.word	index@(_Z3DTWPfS_iiiiS_)
        /*0014*/ 	.word	0x00000000


	//----- nvinfo : EIATTR_MIN_STACK_SIZE
	.align		4
.L_3:
        /*0018*/ 	.byte	0x04, 0x12
        /*001a*/ 	.short	(.L_5 - .L_4)
	.align		4
.L_4:
        /*001c*/ 	.word	index@(_Z3DTWPfS_iiiiS_)
        /*0020*/ 	.word	0x00000000
.L_5:


//--------------------- .nv.compat                --------------------------
	.section	.nv.compat,"",@"SHT_CUDA_COMPAT_INFO"
	.align	4
        /*0000*/ 	.byte	0x02, 0x09, 0x00, 0x00, 0x02, 0x02, 0x01, 0x00, 0x02, 0x05, 0x05, 0x00, 0x03, 0x07, 0x01, 0x01
        /*0010*/ 	.byte	0x02, 0x03, 0x00, 0x00, 0x02, 0x06, 0x01, 0x00, 0x04, 0x0b, 0x08, 0x00, 0x01, 0x00, 0x00, 0x00
        /*0020*/ 	.byte	0x00, 0x00, 0x00, 0x00


//--------------------- .nv.info._Z3DTWPfS_iiiiS_ --------------------------
	.section	.nv.info._Z3DTWPfS_iiiiS_,"",@"SHT_CUDA_INFO"
	.sectionflags	@""
	.align	4


	//----- nvinfo : EIATTR_CUDA_API_VERSION
	.align		4
        /*0000*/ 	.byte	0x04, 0x37
        /*0002*/ 	.short	(.L_7 - .L_6)
.L_6:
        /*0004*/ 	.word	0x00000082


	//----- nvinfo : EIATTR_KPARAM_INFO
	.align		4
.L_7:
        /*0008*/ 	.byte	0x04, 0x17
        /*000a*/ 	.short	(.L_9 - .L_8)
.L_8:
        /*000c*/ 	.word	0x00000000
        /*0010*/ 	.short	0x0006
        /*0012*/ 	.short	0x0020
        /*0014*/ 	.byte	0x00, 0xf5, 0x21, 0x00


	//----- nvinfo : EIATTR_KPARAM_INFO
	.align		4
.L_9:
        /*0018*/ 	.byte	0x04, 0x17
        /*001a*/ 	.short	(.L_11 - .L_10)
.L_10:
        /*001c*/ 	.word	0x00000000
        /*0020*/ 	.short	0x0005
        /*0022*/ 	.short	0x001c
        /*0024*/ 	.byte	0x00, 0xf0, 0x11, 0x00


	//----- nvinfo : EIATTR_KPARAM_INFO
	.align		4
.L_11:
        /*0028*/ 	.byte	0x04, 0x17
        /*002a*/ 	.short	(.L_13 - .L_12)
.L_12:
        /*002c*/ 	.word	0x00000000
        /*0030*/ 	.short	0x0004
        /*0032*/ 	.short	0x0018
        /*0034*/ 	.byte	0x00, 0xf0, 0x11, 0x00


	//----- nvinfo : EIATTR_KPARAM_INFO
	.align		4
.L_13:
        /*0038*/ 	.byte	0x04, 0x17
        /*003a*/ 	.short	(.L_15 - .L_14)
.L_14:
        /*003c*/ 	.word	0x00000000
        /*0040*/ 	.short	0x0003
        /*0042*/ 	.short	0x0014
        /*0044*/ 	.byte	0x00, 0xf0, 0x11, 0x00


	//----- nvinfo : EIATTR_KPARAM_INFO
	.align		4
.L_15:
        /*0048*/ 	.byte	0x04, 0x17
        /*004a*/ 	.short	(.L_17 - .L_16)
.L_16:
        /*004c*/ 	.word	0x00000000
        /*0050*/ 	.short	0x0002
        /*0052*/ 	.short	0x0010
        /*0054*/ 	.byte	0x00, 0xf0, 0x11, 0x00


	//----- nvinfo : EIATTR_KPARAM_INFO
	.align		4
.L_17:
        /*0058*/ 	.byte	0x04, 0x17
        /*005a*/ 	.short	(.L_19 - .L_18)
.L_18:
        /*005c*/ 	.word	0x00000000
        /*0060*/ 	.short	0x0001
        /*0062*/ 	.short	0x0008
        /*0064*/ 	.byte	0x00, 0xf5, 0x21, 0x00


	//----- nvinfo : EIATTR_KPARAM_INFO
	.align		4
.L_19:
        /*0068*/ 	.byte	0x04, 0x17
        /*006a*/ 	.short	(.L_21 - .L_20)
.L_20:
        /*006c*/ 	.word	0x00000000
        /*0070*/ 	.short	0x0000
        /*0072*/ 	.short	0x0000
        /*0074*/ 	.byte	0x00, 0xf5, 0x21, 0x00


	//----- nvinfo : EIATTR_SPARSE_MMA_MASK
	.align		4
.L_21:
        /*0078*/ 	.byte	0x03, 0x50
        /*007a*/ 	.short	0x0000


	//----- nvinfo : EIATTR_MAXREG_COUNT
	.align		4
        /*007c*/ 	.byte	0x03, 0x1b
        /*007e*/ 	.short	0x00ff


	//----- nvinfo : EIATTR_NUM_BARRIERS
	.align		4
        /*0080*/ 	.byte	0x02, 0x4c
        /*0082*/ 	.byte	0x01
	.zero		1


	//----- nvinfo : EIATTR_MERCURY_ISA_VERSION
	.align		4
        /*0084*/ 	.byte	0x03, 0x5f
        /*0086*/ 	.short	0x0101


	//----- nvinfo : EIATTR_VRC_CTA_INIT_COUNT
	.align		4
        /*0088*/ 	.byte	0x02, 0x4a
	.zero		1
	.zero		1


	//----- nvinfo : EIATTR_EXIT_INSTR_OFFSETS
	.align		4
        /*008c*/ 	.byte	0x04, 0x1c
        /*008e*/ 	.short	(.L_23 - .L_22)


	//   ....[0]....
.L_22:
        /*0090*/ 	.word	0x000001c0


	//   ....[1]....
        /*0094*/ 	.word	0x000008d0


	//----- nvinfo : EIATTR_CRS_STACK_SIZE
	.align		4
.L_23:
        /*0098*/ 	.byte	0x04, 0x1e
        /*009a*/ 	.short	(.L_25 - .L_24)
.L_24:
        /*009c*/ 	.word	0x00000000


	//----- nvinfo : EIATTR_CBANK_PARAM_SIZE
	.align		4
.L_25:
        /*00a0*/ 	.byte	0x03, 0x19
        /*00a2*/ 	.short	0x0028


	//----- nvinfo : EIATTR_PARAM_CBANK
	.align		4
        /*00a4*/ 	.byte	0x04, 0x0a
        /*00a6*/ 	.short	(.L_27 - .L_26)
	.align		4
.L_26:
        /*00a8*/ 	.word	index@(.nv.constant0._Z3DTWPfS_iiiiS_)
        /*00ac*/ 	.short	0x0380
        /*00ae*/ 	.short	0x0028


	//----- nvinfo : EIATTR_SW_WAR
	.align		4
.L_27:
        /*00b0*/ 	.byte	0x04, 0x36
        /*00b2*/ 	.short	(.L_29 - .L_28)
.L_28:
        /*00b4*/ 	.word	0x00000008
.L_29:


//--------------------- .nv.callgraph             --------------------------
	.section	.nv.callgraph,"",@"SHT_CUDA_CALLGRAPH"
	.align	4
	.sectionentsize	8
	.align		4
        /*0000*/ 	.word	0x00000000
	.align		4
        /*0004*/ 	.word	0xffffffff
	.align		4
        /*0008*/ 	.word	0x00000000
	.align		4
        /*000c*/ 	.word	0xfffffffe
	.align		4
        /*0010*/ 	.word	0x00000000
	.align		4
        /*0014*/ 	.word	0xfffffffd
	.align		4
        /*0018*/ 	.word	0x00000000
	.align		4
        /*001c*/ 	.word	0xfffffffc


//--------------------- .text._Z3DTWPfS_iiiiS_    --------------------------
	.section	.text._Z3DTWPfS_iiiiS_,"ax",@progbits
	.align	128
        .global         _Z3DTWPfS_iiiiS_
        .type           _Z3DTWPfS_iiiiS_,@function
        .size           _Z3DTWPfS_iiiiS_,(.L_x_12 - _Z3DTWPfS_iiiiS_)
        .other          _Z3DTWPfS_iiiiS_,@"STO_CUDA_ENTRY STV_DEFAULT"
_Z3DTWPfS_iiiiS_:
.text._Z3DTWPfS_iiiiS_:
[----:B------:R-:W-:Y:S01]  /*0000*/  LDC R1, c[0x0][0x37c] ;  /* 0x0000df00ff017b82 */ /* 0x000fe20000000800 */
[----:B------:R-:W0:Y:S07]  /*0010*/  S2R R0, SR_TID.X ;  /* 0x0000000000007919 */ /* 0x000e2e0000002100 */
[----:B------:R-:W0:Y:S08]  /*0020*/  S2UR UR4, SR_CTAID.X ;  /* 0x00000000000479c3 */ /* 0x000e300000002500 */
[----:B------:R-:W0:Y:S08]  /*0030*/  LDC.64 R18, c[0x0][0x398] ;  /* 0x0000e600ff127b82 */ /* 0x000e300000000a00 */
[----:B------:R-:W1:Y:S01]  /*0040*/  LDC.64 R14, c[0x0][0x390] ;  /* 0x0000e400ff0e7b82 */ /* 0x000e620000000a00 */
[----:B0-----:R-:W-:Y:S01]  /*0050*/  IMAD R19, R19, UR4, R0 ;  /* 0x0000000413137c24 */ /* 0x001fe2000f8e0200 */
[----:B------:R-:W0:Y:S04]  /*0060*/  LDCU.64 UR4, c[0x0][0x358] ;  /* 0x00006b00ff0477ac */ /* 0x000e280008000a00 */
[----:B------:R-:W-:-:S02]  /*0070*/  ISETP.GE.AND P2, PT, R19, R18, PT ;  /* 0x000000121300720c */ /* 0x000fc40003f46270 */
[----:B------:R-:W-:Y:S01]  /*0080*/  ISETP.GE.AND P0, PT, R19, R18, PT ;  /* 0x000000121300720c */ /* 0x000fe20003f06270 */
[----:B-1----:R-:W-:-:S05]  /*0090*/  IMAD.IADD R13, R15, 0x1, R14 ;  /* 0x000000010f0d7824 */ /* 0x002fca00078e020e */
[----:B------:R-:W-:-:S05]  /*00a0*/  ISETP.GT.AND P1, PT, R13, 0x1, PT ;  /* 0x000000010d00780c */ /* 0x000fca0003f24270 */
[----:B------:R-:W1:Y:S01]  /*00b0*/  @!P2 LDC.64 R4, c[0x0][0x388] ;  /* 0x0000e200ff04ab82 */ /* 0x000e620000000a00 */
[----:B------:R-:W-:Y:S02]  /*00c0*/  @!P2 IMAD.IADD R9, R19, 0x1, R18 ;  /* 0x000000011309a824 */ /* 0x000fe400078e0212 */
[----:B------:R-:W-:Y:S02]  /*00d0*/  @!P2 IMAD R11, R18, 0x2, R19 ;  /* 0x00000002120ba824 */ /* 0x000fe400078e0213 */
[----:B------:R-:W-:-:S03]  /*00e0*/  @!P2 IMAD.MOV.U32 R17, RZ, RZ, -0x40800000 ;  /* 0xbf800000ff11a424 */ /* 0x000fc600078e00ff */
[----:B------:R-:W2:Y:S08]  /*00f0*/  @!P0 LDC.64 R2, c[0x0][0x388] ;  /* 0x0000e200ff028b82 */ /* 0x000eb00000000a00 */
[----:B------:R-:W3:Y:S01]  /*0100*/  @!P2 LDC.64 R6, c[0x0][0x388] ;  /* 0x0000e200ff06ab82 */ /* 0x000ee20000000a00 */
[----:B-1----:R-:W-:Y:S01]  /*0110*/  @!P2 IMAD.WIDE R4, R9, 0x4, R4 ;  /* 0x000000040904a825 */ /* 0x002fe200078e0204 */
[----:B------:R-:W-:-:S03]  /*0120*/  @!P0 MOV R9, 0xbf800000 ;  /* 0xbf80000000098802 */ /* 0x000fc60000000f00 */
[----:B--2---:R-:W-:-:S05]  /*0130*/  @!P0 IMAD.WIDE R2, R19, 0x4, R2 ;  /* 0x0000000413028825 */ /* 0x004fca00078e0202 */
[----:B0-----:R0:W-:Y:S01]  /*0140*/  @!P0 STG.E desc[UR4][R2.64], R9 ;  /* 0x0000000902008986 */ /* 0x0011e2000c101904 */
[----:B---3--:R-:W-:Y:S01]  /*0150*/  @!P2 IMAD.WIDE R6, R11, 0x4, R6 ;  /* 0x000000040b06a825 */ /* 0x008fe200078e0206 */
[----:B------:R-:W-:Y:S03]  /*0160*/  BAR.SYNC.DEFER_BLOCKING 0x0 ;  /* 0x0000000000007b1d */ /* 0x000fe60000010000 */
[----:B------:R-:W-:-:S05]  /*0170*/  @!P2 IMAD.MOV.U32 R11, RZ, RZ, -0x40800000 ;  /* 0xbf800000ff0ba424 */ /* 0x000fca00078e00ff */
[----:B------:R0:W-:Y:S01]  /*0180*/  @!P2 STG.E desc[UR4][R4.64], R11 ;  /* 0x0000000b0400a986 */ /* 0x0001e2000c101904 */
[----:B------:R-:W-:Y:S06]  /*0190*/  BAR.SYNC.DEFER_BLOCKING 0x0 ;  /* 0x0000000000007b1d */ /* 0x000fec0000010000 */
[----:B------:R0:W-:Y:S02]  /*01a0*/  @!P2 STG.E desc[UR4][R6.64], R17 ;  /* 0x000000110600a986 */ /* 0x0001e4000c101904 */
[----:B------:R-:W-:Y:S06]  /*01b0*/  BAR.SYNC.DEFER_BLOCKING 0x0 ;  /* 0x0000000000007b1d */ /* 0x000fec0000010000 */
[----:B------:R-:W-:Y:S05]  /*01c0*/  @!P1 EXIT ;  /* 0x000000000000994d */ /* 0x000fea0003800000 */
[----:B------:R-:W-:Y:S01]  /*01d0*/  IADD3 R18, PT, PT, R14, -0x1, RZ ;  /* 0xffffffff0e127810 */ /* 0x000fe20007ffe0ff */
[----:B0-----:R-:W-:Y:S02]  /*01e0*/  IMAD.MOV R17, RZ, RZ, -R14 ;  /* 0x000000ffff117224 */ /* 0x001fe400078e0a0e */
[----:B------:R-:W-:Y:S02]  /*01f0*/  HFMA2 R11, -RZ, RZ, 0, 0 ;  /* 0x00000000ff0b7431 */ /* 0x000fe400000001ff */
[C---:B------:R-:W-:Y:S01]  /*0200*/  VIADD R16, R15.reuse, 0xffffffff ;  /* 0xffffffff0f107836 */ /* 0x040fe20000000000 */
[----:B------:R-:W-:Y:S01]  /*0210*/  IADD3 R15, PT, PT, -R15, RZ, RZ ;  /* 0x000000ff0f0f7210 */ /* 0x000fe20007ffe1ff */
[C---:B------:R-:W-:Y:S01]  /*0220*/  VIADD R14, R13.reuse, 0xfffffffe ;  /* 0xfffffffe0d0e7836 */ /* 0x040fe20000000000 */
[----:B------:R-:W-:Y:S01]  /*0230*/  LOP3.LUT R12, RZ, R19, RZ, 0x33, !PT ;  /* 0x00000013ff0c7212 */ /* 0x000fe200078e33ff */
[----:B------:R-:W-:Y:S02]  /*0240*/  VIADD R13, R13, 0xffffffff ;  /* 0xffffffff0d0d7836 */ /* 0x000fe40000000000 */
[----:B------:R-:W-:-:S07]  /*0250*/  IMAD.MOV.U32 R10, RZ, RZ, 0x1 ;  /* 0x00000001ff0a7424 */ /* 0x000fce00078e00ff */
.L_x_10:
[----:B------:R-:W-:Y:S04]  /*0260*/  BSSY.RECONVERGENT B1, `(.L_x_0) ;  /* 0x000005f000017945 */ /* 0x000fe80003800200 */
[----:B0-2---:R-:W-:Y:S05]  /*0270*/  @P2 BRA `(.L_x_1) ;  /* 0x0000000400742947 */ /* 0x005fea0003800000 */
[----:B------:R-:W0:Y:S01]  /*0280*/  LDC.64 R4, c[0x0][0x390] ;  /* 0x0000e400ff047b82 */ /* 0x000e220000000a00 */
[----:B------:R-:W-:Y:S01]  /*0290*/  VIADD R3, R10, 0xffffffff ;  /* 0xffffffff0a037836 */ /* 0x000fe20000000000 */
[----:B------:R-:W-:Y:S01]  /*02a0*/  IADD3 R22, PT, PT, R17, 0x1, RZ ;  /* 0x0000000111167810 */ /* 0x000fe20007ffe0ff */
[----:B------:R-:W-:Y:S01]  /*02b0*/  VIADD R0, R15, 0x1 ;  /* 0x000000010f007836 */ /* 0x000fe20000000000 */
[----:B------:R-:W-:Y:S01]  /*02c0*/  BSSY.RECONVERGENT B0, `(.L_x_2) ;  /* 0x0000054000007945 */ /* 0x000fe20003800200 */
[----:B------:R-:W-:Y:S01]  /*02d0*/  IMAD.MOV.U32 R23, RZ, RZ, -0x40800000 ;  /* 0xbf800000ff177424 */ /* 0x000fe200078e00ff */
[C---:B0-----:R-:W-:Y:S02]  /*02e0*/  ISETP.GE.AND P1, PT, R3.reuse, R4, PT ;  /* 0x000000040300720c */ /* 0x041fe40003f26270 */
[----:B------:R-:W-:Y:S02]  /*02f0*/  ISETP.GE.AND P0, PT, R3, R5, PT ;  /* 0x000000050300720c */ /* 0x000fe40003f06270 */
[----:B------:R-:W-:-:S02]  /*0300*/  SEL R22, R22, RZ, P1 ;  /* 0x000000ff16167207 */ /* 0x000fc40000800000 */
[C---:B------:R-:W-:Y:S02]  /*0310*/  SEL R24, R3.reuse, R18, !P1 ;  /* 0x0000001203187207 */ /* 0x040fe40004800000 */
[----:B------:R-:W-:Y:S01]  /*0320*/  SEL R2, R3, R16, !P0 ;  /* 0x0000001003027207 */ /* 0x000fe20004000000 */
[C---:B------:R-:W-:Y:S01]  /*0330*/  IMAD.IADD R21, R19.reuse, 0x1, R22 ;  /* 0x0000000113157824 */ /* 0x040fe200078e0216 */
[----:B------:R-:W-:Y:S02]  /*0340*/  SEL R3, R0, RZ, P0 ;  /* 0x000000ff00037207 */ /* 0x000fe40000000000 */
[----:B------:R-:W-:Y:S02]  /*0350*/  IADD3 R20, PT, PT, -R19, R24, RZ ;  /* 0x0000001813147210 */ /* 0x000fe40007ffe1ff */
[----:B------:R-:W-:Y:S02]  /*0360*/  ISETP.GT.AND P0, PT, R21, R2, PT ;  /* 0x000000021500720c */ /* 0x000fe40003f04270 */
[----:B------:R-:W-:-:S02]  /*0370*/  SEL R25, RZ, 0xffffffff, P1 ;  /* 0xffffffffff197807 */ /* 0x000fc40000800000 */
[----:B------:R-:W-:-:S13]  /*0380*/  ISETP.GE.AND P0, PT, R20, R3, !P0 ;  /* 0x000000031400720c */ /* 0x000fda0004706270 */
[----:B------:R-:W0:Y:S08]  /*0390*/  @!P0 LDC R0, c[0x0][0x398] ;  /* 0x0000e600ff008b82 */ /* 0x000e300000000800 */
[----:B------:R-:W1:Y:S01]  /*03a0*/  @!P0 LDC.64 R2, c[0x0][0x388] ;  /* 0x0000e200ff028b82 */ /* 0x000e620000000a00 */
[----:B0-----:R-:W-:-:S04]  /*03b0*/  @!P0 IMAD R7, R11, R0, R19 ;  /* 0x000000000b078224 */ /* 0x001fc800078e0213 */
[----:B-1----:R-:W-:-:S05]  /*03c0*/  @!P0 IMAD.WIDE R2, R7, 0x4, R2 ;  /* 0x0000000407028825 */ /* 0x002fca00078e0202 */
[----:B------:R0:W-:Y:S01]  /*03d0*/  @!P0 STG.E desc[UR4][R2.64], R23 ;  /* 0x0000001702008986 */ /* 0x0001e2000c101904 */
[----:B------:R-:W-:Y:S05]  /*03e0*/  @!P0 BRA `(.L_x_3) ;  /* 0x0000000400048947 */ /* 0x000fea0003800000 */
[----:B------:R-:W1:Y:S08]  /*03f0*/  LDC R0, c[0x0][0x398] ;  /* 0x0000e600ff007b82 */ /* 0x000e700000000800 */
[----:B0-----:R-:W0:Y:S08]  /*0400*/  LDC.64 R2, c[0x0][0x388] ;  /* 0x0000e200ff027b82 */ /* 0x001e300000000a00 */
[----:B------:R-:W2:Y:S01]  /*0410*/  LDC.64 R6, c[0x0][0x380] ;  /* 0x0000e000ff067b82 */ /* 0x000ea20000000a00 */
[----:B------:R-:W-:Y:S01]  /*0420*/  ISETP.NE.AND P3, PT, R14, RZ, PT ;  /* 0x000000ff0e00720c */ /* 0x000fe20003f65270 */
[----:B------:R-:W-:Y:S01]  /*0430*/  IMAD R9, R20, R5, R21 ;  /* 0x0000000514097224 */ /* 0x000fe200078e0215 */
[----:B------:R-:W-:Y:S01]  /*0440*/  ISETP.NE.AND P5, PT, R24, R18, PT ;  /* 0x000000121800720c */ /* 0x000fe20003fa5270 */
[----:B-1----:R-:W-:Y:S01]  /*0450*/  IMAD R27, R11, R0, R19 ;  /* 0x000000000b1b7224 */ /* 0x002fe200078e0213 */
[----:B------:R-:W-:-:S02]  /*0460*/  ISETP.GE.AND P1, PT, R21, 0x1, PT ;  /* 0x000000011500780c */ /* 0x000fc40003f26270 */
[----:B------:R-:W-:Y:S01]  /*0470*/  IADD3 R21, PT, PT, R19, R25, RZ ;  /* 0x0000001913157210 */ /* 0x000fe20007ffe0ff */
[----:B0-----:R-:W-:Y:S01]  /*0480*/  IMAD.WIDE R4, R27, 0x4, R2 ;  /* 0x000000041b047825 */ /* 0x001fe200078e0202 */
[----:B------:R-:W-:-:S03]  /*0490*/  ISETP.GT.AND P4, PT, R22, 0x1, PT ;  /* 0x000000011600780c */ /* 0x000fc60003f84270 */
[----:B------:R-:W-:Y:S01]  /*04a0*/  VIADD R24, R11, 0x1 ;  /* 0x000000010b187836 */ /* 0x000fe20000000000 */
[----:B------:R0:W-:Y:S01]  /*04b0*/  STG.E desc[UR4][R4.64], R23 ;  /* 0x0000001704007986 */ /* 0x0001e2000c101904 */
[----:B--2---:R-:W-:Y:S01]  /*04c0*/  IMAD.WIDE R8, R9, 0x4, R6 ;  /* 0x0000000409087825 */ /* 0x004fe200078e0206 */
[----:B------:R-:W-:Y:S01]  /*04d0*/  ISETP.GE.AND P0, PT, R20, 0x1, PT ;  /* 0x000000011400780c */ /* 0x000fe20003f06270 */
[----:B------:R-:W1:Y:S03]  /*04e0*/  @!P3 LDC.64 R6, c[0x0][0x3a0] ;  /* 0x0000e800ff06bb82 */ /* 0x000e660000000a00 */
[----:B------:R2:W5:Y:S01]  /*04f0*/  LDG.E R26, desc[UR4][R8.64] ;  /* 0x00000004081a7981 */ /* 0x000562000c1e1900 */
[----:B------:R-:W-:Y:S01]  /*0500*/  IMAD.HI.U32 R27, R24, -0x55555555, RZ ;  /* 0xaaaaaaab181b7827 */ /* 0x000fe200078e00ff */
[----:B------:R-:W-:Y:S01]  /*0510*/  @!P5 SEL R25, R25, 0x1, !P4 ;  /* 0x000000011919d807 */ /* 0x000fe20006000000 */
[----:B------:R-:W-:Y:S01]  /*0520*/  BSSY.RECONVERGENT B2, `(.L_x_4) ;  /* 0x000000e000027945 */ /* 0x000fe20003800200 */
[----:B------:R-:W-:-:S02]  /*0530*/  ISETP.LT.OR P1, PT, R21, RZ, !P1 ;  /* 0x000000ff1500720c */ /* 0x000fc40004f21670 */
[----:B------:R-:W-:Y:S01]  /*0540*/  SHF.R.U32.HI R27, RZ, 0x1, R27 ;  /* 0x00000001ff1b7819 */ /* 0x000fe2000001161b */
[----:B--2---:R-:W-:-:S04]  /*0550*/  VIADD R8, R21, 0x1 ;  /* 0x0000000115087836 */ /* 0x004fc80000000000 */
[----:B------:R-:W-:Y:S02]  /*0560*/  IMAD R27, R27, -0x3, R24 ;  /* 0xfffffffd1b1b7824 */ /* 0x000fe400078e0218 */
[----:B------:R-:W-:Y:S01]  /*0570*/  IMAD.MOV.U32 R21, RZ, RZ, -0x40800000 ;  /* 0xbf800000ff157424 */ /* 0x000fe200078e00ff */
[----:B------:R-:W-:Y:S01]  /*0580*/  ISETP.GE.OR P4, PT, R8, R13, !P0 ;  /* 0x0000000d0800720c */ /* 0x000fe20004786670 */
[----:B------:R-:W-:Y:S01]  /*0590*/  IMAD R9, R27, R0, R8 ;  /* 0x000000001b097224 */ /* 0x000fe200078e0208 */
[----:B------:R-:W-:-:S03]  /*05a0*/  ISETP.LE.OR P0, PT, R25, R12, !P0 ;  /* 0x0000000c1900720c */ /* 0x000fc60004703670 */
[----:B------:R-:W-:-:S08]  /*05b0*/  IMAD.WIDE R8, R9, 0x4, R2 ;  /* 0x0000000409087825 */ /* 0x000fd000078e0202 */
[----:B0-----:R-:W-:Y:S05]  /*05c0*/  @P4 BRA `(.L_x_5) ;  /* 0x00000000000c4947 */ /* 0x001fea0003800000 */
[----:B------:R-:W2:Y:S02]  /*05d0*/  LDG.E R23, desc[UR4][R8.64] ;  /* 0x0000000408177981 */ /* 0x000ea4000c1e1900 */
[----:B--2---:R-:W-:-:S13]  /*05e0*/  FSETP.GT.AND P4, PT, R23, -1, PT ;  /* 0xbf8000001700780b */ /* 0x004fda0003f84000 */
[----:B-----5:R-:W-:-:S07]  /*05f0*/  @P4 FADD R21, R26, R23 ;  /* 0x000000171a154221 */ /* 0x020fce0000000000 */
.L_x_5:
[----:B------:R-:W-:Y:S05]  /*0600*/  BSYNC.RECONVERGENT B2 ;  /* 0x0000000000027941 */ /* 0x000fea0003800200 */
.L_x_4:
[----:B------:R-:W-:Y:S04]  /*0610*/  BSSY.RECONVERGENT B2, `(.L_x_6) ;  /* 0x0000009000027945 */ /* 0x000fe80003800200 */
[----:B------:R-:W-:Y:S05]  /*0620*/  @P1 BRA `(.L_x_7) ;  /* 0x00000000001c1947 */ /* 0x000fea0003800000 */
[----:B------:R-:W2:Y:S02]  /*0630*/  LDG.E R9, desc[UR4][R8.64+-0x4] ;  /* 0xfffffc0408097981 */ /* 0x000ea4000c1e1900 */
[----:B--2---:R-:W-:-:S04]  /*0640*/  FSETP.GT.AND P1, PT, R9, -1, PT ;  /* 0xbf8000000900780b */ /* 0x004fc80003f24000 */
[----:B------:R-:W-:-:S09]  /*0650*/  FSETP.NEU.AND P5, PT, R21, -1, P1 ;  /* 0xbf8000001500780b */ /* 0x000fd20000fad000 */
[----:B-----5:R-:W-:-:S05]  /*0660*/  @P1 FADD R20, R26, R9 ;  /* 0x000000091a141221 */ /* 0x020fca0000000000 */
[----:B------:R-:W-:-:S04]  /*0670*/  @P1 FSETP.GEU.AND P4, PT, R20, R21, PT ;  /* 0x000000151400120b */ /* 0x000fc80003f8e000 */
[----:B------:R-:W-:-:S04]  /*0680*/  @P5 FSEL R20, R20, R21, !P4 ;  /* 0x0000001514145208 */ /* 0x000fc80006000000 */
[----:B------:R-:W-:-:S07]  /*0690*/  @P1 MOV R21, R20 ;  /* 0x0000001400151202 */ /* 0x000fce0000000f00 */
.L_x_7:
[----:B------:R-:W-:Y:S05]  /*06a0*/  BSYNC.RECONVERGENT B2 ;  /* 0x0000000000027941 */ /* 0x000fea0003800200 */
.L_x_6:
[----:B------:R-:W-:Y:S04]  /*06b0*/  BSSY.RECONVERGENT B2, `(.L_x_8) ;  /* 0x0000010000027945 */ /* 0x000fe80003800200 */
[----:B------:R-:W-:Y:S05]  /*06c0*/  @P0 BRA `(.L_x_9) ;  /* 0x0000000000380947 */ /* 0x000fea0003800000 */
[----:B------:R-:W-:-:S04]  /*06d0*/  VIADD R8, R11, 0x2 ;  /* 0x000000020b087836 */ /* 0x000fc80000000000 */
[----:B------:R-:W-:-:S05]  /*06e0*/  IMAD.HI.U32 R9, R8, -0x55555555, RZ ;  /* 0xaaaaaaab08097827 */ /* 0x000fca00078e00ff */
[----:B------:R-:W-:-:S05]  /*06f0*/  SHF.R.U32.HI R9, RZ, 0x1, R9 ;  /* 0x00000001ff097819 */ /* 0x000fca0000011609 */
[----:B------:R-:W-:-:S04]  /*0700*/  IMAD R9, R9, -0x3, R8 ;  /* 0xfffffffd09097824 */ /* 0x000fc800078e0208 */
[----:B------:R-:W-:-:S04]  /*0710*/  IMAD R0, R9, R0, R19 ;  /* 0x0000000009007224 */ /* 0x000fc800078e0213 */
[----:B------:R-:W-:-:S04]  /*0720*/  IMAD.IADD R25, R25, 0x1, R0 ;  /* 0x0000000119197824 */ /* 0x000fc800078e0200 */
[----:B------:R-:W-:-:S06]  /*0730*/  IMAD.WIDE R2, R25, 0x4, R2 ;  /* 0x0000000419027825 */ /* 0x000fcc00078e0202 */
[----:B------:R-:W2:Y:S02]  /*0740*/  LDG.E R3, desc[UR4][R2.64] ;  /* 0x0000000402037981 */ /* 0x000ea4000c1e1900 */
[----:B--2---:R-:W-:-:S04]  /*0750*/  FSETP.GT.AND P0, PT, R3, -1, PT ;  /* 0xbf8000000300780b */ /* 0x004fc80003f04000 */
[----:B------:R-:W-:-:S09]  /*0760*/  FSETP.NEU.AND P4, PT, R21, -1, P0 ;  /* 0xbf8000001500780b */ /* 0x000fd2000078d000 */
[----:B-----5:R-:W-:-:S05]  /*0770*/  @P0 FADD R0, R26, R3 ;  /* 0x000000031a000221 */ /* 0x020fca0000000000 */
[----:B------:R-:W-:-:S04]  /*0780*/  @P0 FSETP.GEU.AND P1, PT, R0, R21, PT ;  /* 0x000000150000020b */ /* 0x000fc80003f2e000 */
[----:B------:R-:W-:-:S04]  /*0790*/  @P4 FSEL R0, R0, R21, !P1 ;  /* 0x0000001500004208 */ /* 0x000fc80004800000 */
[----:B------:R-:W-:-:S07]  /*07a0*/  @P0 MOV R21, R0 ;  /* 0x0000000000150202 */ /* 0x000fce0000000f00 */
.L_x_9:
[----:B------:R-:W-:Y:S05]  /*07b0*/  BSYNC.RECONVERGENT B2 ;  /* 0x0000000000027941 */ /* 0x000fea0003800200 */
.L_x_8:
[----:B------:R-:W-:-:S04]  /*07c0*/  FSETP.NEU.AND P0, PT, R21, -1, PT ;  /* 0xbf8000001500780b */ /* 0x000fc80003f0d000 */
[----:B-----5:R-:W-:-:S05]  /*07d0*/  FSEL R21, R26, R21, !P0 ;  /* 0x000000151a157208 */ /* 0x020fca0004000000 */
[----:B------:R2:W-:Y:S04]  /*07e0*/  STG.E desc[UR4][R4.64], R21 ;  /* 0x0000001504007986 */ /* 0x0005e8000c101904 */
[----:B-1----:R2:W-:Y:S02]  /*07f0*/  @!P3 STG.E desc[UR4][R6.64], R21 ;  /* 0x000000150600b986 */ /* 0x0025e4000c101904 */
.L_x_3:
[----:B------:R-:W-:Y:S05]  /*0800*/  BSYNC.RECONVERGENT B0 ;  /* 0x0000000000007941 */ /* 0x000fea0003800200 */
.L_x_2:
[----:B------:R-:W-:-:S04]  /*0810*/  VIADD R11, R11, 0x2 ;  /* 0x000000020b0b7836 */ /* 0x000fc80000000000 */
[----:B------:R-:W-:-:S05]  /*0820*/  IMAD.HI.U32 R0, R11, -0x55555555, RZ ;  /* 0xaaaaaaab0b007827 */ /* 0x000fca00078e00ff */
[----:B------:R-:W-:-:S05]  /*0830*/  SHF.R.U32.HI R0, RZ, 0x1, R0 ;  /* 0x00000001ff007819 */ /* 0x000fca0000011600 */
[----:B------:R-:W-:-:S07]  /*0840*/  IMAD R11, R0, -0x3, R11 ;  /* 0xfffffffd000b7824 */ /* 0x000fce00078e020b */
.L_x_1:
[----:B------:R-:W-:Y:S05]  /*0850*/  BSYNC.RECONVERGENT B1 ;  /* 0x0000000000017941 */ /* 0x000fea0003800200 */
.L_x_0:
[----:B------:R-:W-:Y:S01]  /*0860*/  VIADD R14, R14, 0xffffffff ;  /* 0xffffffff0e0e7836 */ /* 0x000fe20000000000 */
[----:B------:R-:W-:Y:S01]  /*0870*/  BAR.SYNC.DEFER_BLOCKING 0x0 ;  /* 0x0000000000007b1d */ /* 0x000fe20000010000 */
[----:B------:R-:W-:Y:S01]  /*0880*/  IADD3 R10, PT, PT, R10, 0x1, RZ ;  /* 0x000000010a0a7810 */ /* 0x000fe20007ffe0ff */
[----:B------:R-:W-:Y:S01]  /*0890*/  VIADD R15, R15, 0x1 ;  /* 0x000000010f0f7836 */ /* 0x000fe20000000000 */
[----:B------:R-:W-:Y:S02]  /*08a0*/  IADD3 R17, PT, PT, R17, 0x1, RZ ;  /* 0x0000000111117810 */ /* 0x000fe40007ffe0ff */
[----:B------:R-:W-:-:S13]  /*08b0*/  ISETP.NE.AND P0, PT, R14, -0x1, PT ;  /* 0xffffffff0e00780c */ /* 0x000fda0003f05270 */
[----:B------:R-:W-:Y:S05]  /*08c0*/  @P0 BRA `(.L_x_10) ;  /* 0xfffffff800640947 */ /* 0x000fea000383ffff */
[----:B------:R-:W-:Y:S05]  /*08d0*/  EXIT ;  /* 0x000000000000794d */ /* 0x000fea0003800000 */
.L_x_11:
[----:B------:R-:W-:-:S00]  /*08e0*/  BRA `(.L_x_11) ;  /* 0xfffffffc00fc7947 */ /* 0x000fc0000383ffff */
[----:B------:R-:W-:-:S00]  /*08f0*/  NOP ;  /* 0x0000000000007918 */ /* 0x000fc00000000000 */
        /* <DEDUP_REMOVED lines=8> */
.L_x_12:


//--------------------- .nv.shared.reserved.0     --------------------------
	.section	.nv.shared.reserved.0,"aw",@nobits
	.weak		__nv_reservedSMEM_offset_0_alias
	.size		__nv_reservedSMEM_offset_0_alias, 0, 64
	.other		__nv_reservedSMEM_offset_0_alias,@"STO_CUDA_RESERVED_SHARED STV_DEFAULT"
__nv_reservedSMEM_offset_0_alias:
	.zero		0
	.zero		64


//--------------------- .nv.constant0._Z3DTWPfS_iiiiS_ --------------------------
	.section	.nv.constant0._Z3DTWPfS_iiiiS_,"a",@progbits
	.sectionflags	@""
	.align	4
.nv.constant0._Z3DTWPfS_iiiiS_:
	.zero		936


//--------------------- SYMBOLS --------------------------

	.type		.nv.reservedSmem.offset0,@object
	.size		.nv.reservedSmem.offset0,0x4
